//
// Generated by NVIDIA NVVM Compiler
//
// Compiler Build ID: CL-36424714
// Cuda compilation tools, release 13.0, V13.0.88
// Based on NVVM 20.0.0
//

.version 9.0
.target sm_100
.address_size 64

	// .globl	_Z18prod_reduce_kernelPKfPfmmm
// _ZZ18prod_reduce_kernelPKfPfmmmE9warp_prod has been demoted

.visible .entry _Z18prod_reduce_kernelPKfPfmmm(
	.param .u64 .ptr .align 1 _Z18prod_reduce_kernelPKfPfmmm_param_0,
	.param .u64 .ptr .align 1 _Z18prod_reduce_kernelPKfPfmmm_param_1,
	.param .u64 _Z18prod_reduce_kernelPKfPfmmm_param_2,
	.param .u64 _Z18prod_reduce_kernelPKfPfmmm_param_3,
	.param .u64 _Z18prod_reduce_kernelPKfPfmmm_param_4
)
{
	.reg .pred 	%p<22>;
	.reg .b32 	%r<49>;
	.reg .b32 	%f<3>;
	.reg .b64 	%rd<30>;
	.reg .b64 	%fd<31>;
	// demoted variable
	.shared .align 8 .b8 _ZZ18prod_reduce_kernelPKfPfmmmE9warp_prod[256];
	ld.param.u64 	%rd14, [_Z18prod_reduce_kernelPKfPfmmm_param_0];
	ld.param.u64 	%rd15, [_Z18prod_reduce_kernelPKfPfmmm_param_1];
	ld.param.u64 	%rd16, [_Z18prod_reduce_kernelPKfPfmmm_param_3];
	ld.param.u64 	%rd17, [_Z18prod_reduce_kernelPKfPfmmm_param_4];
	mov.u32 	%r6, %ctaid.x;
	cvt.u64.u32 	%rd1, %r6;
	and.b64  	%rd18, %rd17, -4294967296;
	setp.ne.s64 	%p1, %rd18, 0;
	@%p1 bra 	$L__BB0_2;
	cvt.u32.u64 	%r7, %rd17;
	cvt.u32.u64 	%r8, %rd1;
	div.u32 	%r9, %r8, %r7;
	mul.lo.s32 	%r10, %r9, %r7;
	sub.s32 	%r11, %r8, %r10;
	cvt.u64.u32 	%rd27, %r9;
	cvt.u64.u32 	%rd28, %r11;
	bra.uni 	$L__BB0_3;
$L__BB0_2:
	div.u64 	%rd27, %rd1, %rd17;
	mul.lo.s64 	%rd19, %rd27, %rd17;
	sub.s64 	%rd28, %rd1, %rd19;
$L__BB0_3:
	mov.u32 	%r12, %tid.x;
	cvt.u64.u32 	%rd8, %r12;
	setp.le.u64 	%p2, %rd16, %rd8;
	mov.f64 	%fd27, 0d3FF0000000000000;
	@%p2 bra 	$L__BB0_6;
	mov.u32 	%r13, %ntid.x;
	cvt.u64.u32 	%rd9, %r13;
	cvta.to.global.u64 	%rd10, %rd14;
	mul.lo.s64 	%rd11, %rd27, %rd16;
	mov.f64 	%fd27, 0d3FF0000000000000;
	mov.u64 	%rd29, %rd8;
$L__BB0_5:
	add.s64 	%rd20, %rd29, %rd11;
	mad.lo.s64 	%rd21, %rd20, %rd17, %rd28;
	shl.b64 	%rd22, %rd21, 2;
	add.s64 	%rd23, %rd10, %rd22;
	ld.global.nc.f32 	%f1, [%rd23];
	cvt.f64.f32 	%fd12, %f1;
	mul.f64 	%fd27, %fd27, %fd12;
	add.s64 	%rd29, %rd29, %rd9;
	setp.lt.u64 	%p3, %rd29, %rd16;
	@%p3 bra 	$L__BB0_5;
$L__BB0_6:
	cvt.u32.u64 	%r34, %rd8;
	// begin inline asm
	mov.b64 {%r14,%r15}, %fd27;
	// end inline asm
	shfl.sync.down.b32	%r17|%p4, %r15, 16, 31, -1;
	shfl.sync.down.b32	%r16|%p5, %r14, 16, 31, -1;
	// begin inline asm
	mov.b64 %fd14, {%r16,%r17};
	// end inline asm
	mul.f64 	%fd15, %fd27, %fd14;
	// begin inline asm
	mov.b64 {%r18,%r19}, %fd15;
	// end inline asm
	shfl.sync.down.b32	%r21|%p6, %r19, 8, 31, -1;
	shfl.sync.down.b32	%r20|%p7, %r18, 8, 31, -1;
	// begin inline asm
	mov.b64 %fd16, {%r20,%r21};
	// end inline asm
	mul.f64 	%fd17, %fd15, %fd16;
	// begin inline asm
	mov.b64 {%r22,%r23}, %fd17;
	// end inline asm
	shfl.sync.down.b32	%r25|%p8, %r23, 4, 31, -1;
	shfl.sync.down.b32	%r24|%p9, %r22, 4, 31, -1;
	// begin inline asm
	mov.b64 %fd18, {%r24,%r25};
	// end inline asm
	mul.f64 	%fd19, %fd17, %fd18;
	// begin inline asm
	mov.b64 {%r26,%r27}, %fd19;
	// end inline asm
	shfl.sync.down.b32	%r29|%p10, %r27, 2, 31, -1;
	shfl.sync.down.b32	%r28|%p11, %r26, 2, 31, -1;
	// begin inline asm
	mov.b64 %fd20, {%r28,%r29};
	// end inline asm
	mul.f64 	%fd21, %fd19, %fd20;
	// begin inline asm
	mov.b64 {%r30,%r31}, %fd21;
	// end inline asm
	shfl.sync.down.b32	%r33|%p12, %r31, 1, 31, -1;
	shfl.sync.down.b32	%r32|%p13, %r30, 1, 31, -1;
	// begin inline asm
	mov.b64 %fd22, {%r32,%r33};
	// end inline asm
	mul.f64 	%fd4, %fd21, %fd22;
	and.b32  	%r1, %r34, 31;
	setp.ne.s32 	%p14, %r1, 0;
	@%p14 bra 	$L__BB0_8;
	shr.u32 	%r36, %r34, 2;
	mov.u32 	%r37, _ZZ18prod_reduce_kernelPKfPfmmmE9warp_prod;
	add.s32 	%r38, %r37, %r36;
	st.shared.f64 	[%r38], %fd4;
$L__BB0_8:
	bar.sync 	0;
	setp.gt.u32 	%p15, %r34, 31;
	@%p15 bra 	$L__BB0_15;
	mov.u32 	%r2, %ntid.x;
	add.s32 	%r40, %r2, 31;
	shr.u32 	%r48, %r40, 5;
	setp.ge.u32 	%p16, %r1, %r48;
	mov.f64 	%fd30, 0d3FF0000000000000;
	@%p16 bra 	$L__BB0_11;
	shl.b32 	%r41, %r1, 3;
	mov.u32 	%r42, _ZZ18prod_reduce_kernelPKfPfmmmE9warp_prod;
	add.s32 	%r43, %r42, %r41;
	ld.shared.f64 	%fd30, [%r43];
$L__BB0_11:
	setp.lt.u32 	%p17, %r2, 33;
	@%p17 bra 	$L__BB0_13;
$L__BB0_12:
	shr.u32 	%r5, %r48, 1;
	// begin inline asm
	mov.b64 {%r44,%r45}, %fd30;
	// end inline asm
	shfl.sync.down.b32	%r47|%p18, %r45, %r5, 31, -1;
	shfl.sync.down.b32	%r46|%p19, %r44, %r5, 31, -1;
	// begin inline asm
	mov.b64 %fd25, {%r46,%r47};
	// end inline asm
	mul.f64 	%fd30, %fd30, %fd25;
	setp.gt.u32 	%p20, %r48, 3;
	mov.u32 	%r48, %r5;
	@%p20 bra 	$L__BB0_12;
$L__BB0_13:
	setp.ne.s32 	%p21, %r1, 0;
	@%p21 bra 	$L__BB0_15;
	cvt.rn.f32.f64 	%f2, %fd30;
	cvta.to.global.u64 	%rd24, %rd15;
	shl.b64 	%rd25, %rd1, 2;
	add.s64 	%rd26, %rd24, %rd25;
	st.global.f32 	[%rd26], %f2;
$L__BB0_15:
	ret;

}


// ===== COMPILED SASS (sm_100) =====

	.target	sm_100

	.elftype	@"ET_EXEC"


//--------------------- .note.nv.tkinfo           --------------------------
	.section	.note.nv.tkinfo,"",@"SHT_NOTE"
	.sectionflags	@"SHF_NOTE_NV_TKINFO"
	.tkinfo
        /*0018*/ 	.word	0x00000002
        /*0030*/ 	.string	""
        /*0030*/ 	.string	"ptxas"
        /*0030*/ 	.string	"Cuda compilation tools, release 13.0, V13.0.88"
        /*0030*/ 	.string	"Build cuda_13.0.r13.0/compiler.36424714_0"
        /*0030*/ 	.string	"-arch sm_100 -m 64 "



//--------------------- .note.nv.cuinfo           --------------------------
	.section	.note.nv.cuinfo,"",@"SHT_NOTE"
	.sectionflags	@"SHF_NOTE_NV_CUINFO"
        /*0018*/ 	.short	0x0002
        /*001a*/ 	.short	0x0064
        /*001c*/ 	.short	0x0082
	.zero		2


//--------------------- .nv.info                  --------------------------
	.section	.nv.info,"",@"SHT_CUDA_INFO"
	.align	4


	//----- nvinfo : EIATTR_REGCOUNT
	.align		4
        /*0000*/ 	.byte	0x04, 0x2f
        /*0002*/ 	.short	(.L_1 - .L_0)
	.align		4
.L_0:
        /*0004*/ 	.word	index@(_Z18prod_reduce_kernelPKfPfmmm)
        /*0008*/ 	.word	0x00000014


	//----- nvinfo : EIATTR_FRAME_SIZE
	.align		4
.L_1:
        /*000c*/ 	.byte	0x04, 0x11
        /*000e*/ 	.short	(.L_3 - .L_2)
	.align		4
.L_2:
        /*0010*/ 	.word	index@($__internal_0_$__cuda_sm20_div_u64)
        /*0014*/ 	.word	0x00000000


	//----- nvinfo : EIATTR_FRAME_SIZE
	.align		4
.L_3:
        /*0018*/ 	.byte	0x04, 0x11
        /*001a*/ 	.short	(.L_5 - .L_4)
	.align		4
.L_4:
        /*001c*/ 	.word	index@(_Z18prod_reduce_kernelPKfPfmmm)
        /*0020*/ 	.word	0x00000000


	//----- nvinfo : EIATTR_MIN_STACK_SIZE
	.align		4
.L_5:
        /*0024*/ 	.byte	0x04, 0x12
        /*0026*/ 	.short	(.L_7 - .L_6)
	.align		4
.L_6:
        /*0028*/ 	.word	index@(_Z18prod_reduce_kernelPKfPfmmm)
        /*002c*/ 	.word	0x00000000
.L_7:


//--------------------- .nv.compat                --------------------------
	.section	.nv.compat,"",@"SHT_CUDA_COMPAT_INFO"
	.align	4
        /*0000*/ 	.byte	0x02, 0x09, 0x00, 0x00, 0x02, 0x02, 0x01, 0x00, 0x02, 0x05, 0x05, 0x00, 0x03, 0x07, 0x01, 0x01
        /*0010*/ 	.byte	0x02, 0x03, 0x00, 0x00, 0x02, 0x06, 0x01, 0x00, 0x04, 0x0b, 0x08, 0x00, 0x01, 0x00, 0x00, 0x00
        /*0020*/ 	.byte	0x00, 0x00, 0x00, 0x00


//--------------------- .nv.info._Z18prod_reduce_kernelPKfPfmmm --------------------------
	.section	.nv.info._Z18prod_reduce_kernelPKfPfmmm,"",@"SHT_CUDA_INFO"
	.sectionflags	@""
	.align	4


	//----- nvinfo : EIATTR_CUDA_API_VERSION
	.align		4
        /*0000*/ 	.byte	0x04, 0x37
        /*0002*/ 	.short	(.L_9 - .L_8)
.L_8:
        /*0004*/ 	.word	0x00000082


	//----- nvinfo : EIATTR_KPARAM_INFO
	.align		4
.L_9:
        /*0008*/ 	.byte	0x04, 0x17
        /*000a*/ 	.short	(.L_11 - .L_10)
.L_10:
        /*000c*/ 	.word	0x00000000
        /*0010*/ 	.short	0x0004
        /*0012*/ 	.short	0x0020
        /*0014*/ 	.byte	0x00, 0xf0, 0x21, 0x00


	//----- nvinfo : EIATTR_KPARAM_INFO
	.align		4
.L_11:
        /*0018*/ 	.byte	0x04, 0x17
        /*001a*/ 	.short	(.L_13 - .L_12)
.L_12:
        /*001c*/ 	.word	0x00000000
        /*0020*/ 	.short	0x0003
        /*0022*/ 	.short	0x0018
        /*0024*/ 	.byte	0x00, 0xf0, 0x21, 0x00


	//----- nvinfo : EIATTR_KPARAM_INFO
	.align		4
.L_13:
        /*0028*/ 	.byte	0x04, 0x17
        /*002a*/ 	.short	(.L_15 - .L_14)
.L_14:
        /*002c*/ 	.word	0x00000000
        /*0030*/ 	.short	0x0002
        /*0032*/ 	.short	0x0010
        /*0034*/ 	.byte	0x00, 0xf0, 0x21, 0x00


	//----- nvinfo : EIATTR_KPARAM_INFO
	.align		4
.L_15:
        /*0038*/ 	.byte	0x04, 0x17
        /*003a*/ 	.short	(.L_17 - .L_16)
.L_16:
        /*003c*/ 	.word	0x00000000
        /*0040*/ 	.short	0x0001
        /*0042*/ 	.short	0x0008
        /*0044*/ 	.byte	0x00, 0xf5, 0x21, 0x00


	//----- nvinfo : EIATTR_KPARAM_INFO
	.align		4
.L_17:
        /*0048*/ 	.byte	0x04, 0x17
        /*004a*/ 	.short	(.L_19 - .L_18)
.L_18:
        /*004c*/ 	.word	0x00000000
        /*0050*/ 	.short	0x0000
        /*0052*/ 	.short	0x0000
        /*0054*/ 	.byte	0x00, 0xf5, 0x21, 0x00


	//----- nvinfo : EIATTR_SPARSE_MMA_MASK
	.align		4
.L_19:
        /*0058*/ 	.byte	0x03, 0x50
        /*005a*/ 	.short	0x0000


	//----- nvinfo : EIATTR_MAXREG_COUNT
	.align		4
        /*005c*/ 	.byte	0x03, 0x1b
        /*005e*/ 	.short	0x00ff


	//----- nvinfo : EIATTR_NUM_BARRIERS
	.align		4
        /*0060*/ 	.byte	0x02, 0x4c
        /*0062*/ 	.byte	0x01
	.zero		1


	//----- nvinfo : EIATTR_MERCURY_ISA_VERSION
	.align		4
        /*0064*/ 	.byte	0x03, 0x5f
        /*0066*/ 	.short	0x0101


	//----- nvinfo : EIATTR_COOP_GROUP_MASK_REGIDS
	.align		4
        /*0068*/ 	.byte	0x04, 0x29
        /*006a*/ 	.short	(.L_21 - .L_20)


	//   ....[0]....
.L_20:
        /*006c*/ 	.word	0xffffffff


	//   ....[1]....
        /*0070*/ 	.word	0xffffffff


	//   ....[2]....
        /*0074*/ 	.word	0xffffffff


	//   ....[3]....
        /*0078*/ 	.word	0xffffffff


	//   ....[4]....
        /*007c*/ 	.word	0xffffffff


	//   ....[5]....
        /*0080*/ 	.word	0xffffffff


	//   ....[6]....
        /*0084*/ 	.word	0xffffffff


	//   ....[7]....
        /*0088*/ 	.word	0xffffffff


	//   ....[8]....
        /*008c*/ 	.word	0xffffffff


	//   ....[9]....
        /*0090*/ 	.word	0xffffffff


	//   ....[10]....
        /*0094*/ 	.word	0xffffffff


	//   ....[11]....
        /*0098*/ 	.word	0xffffffff


	//----- nvinfo : EIATTR_COOP_GROUP_INSTR_OFFSETS
	.align		4
.L_21:
        /*009c*/ 	.byte	0x04, 0x28
        /*009e*/ 	.short	(.L_23 - .L_22)


	//   ....[0]....
.L_22:
        /*00a0*/ 	.word	0x000004c0


	//   ....[1]....
        /*00a4*/ 	.word	0x000004f0


	//   ....[2]....
        /*00a8*/ 	.word	0x00000520


	//   ....[3]....
        /*00ac*/ 	.word	0x00000530


	//   ....[4]....
        /*00b0*/ 	.word	0x00000570


	//   ....[5]....
        /*00b4*/ 	.word	0x00000590


	//   ....[6]....
        /*00b8*/ 	.word	0x000005b0


	//   ....[7]....
        /*00bc*/ 	.word	0x000005c0


	//   ....[8]....
        /*00c0*/ 	.word	0x000005e0


	//   ....[9]....
        /*00c4*/ 	.word	0x000005f0


	//   ....[10]....
        /*00c8*/ 	.word	0x00000760


	//   ....[11]....
        /*00cc*/ 	.word	0x00000770


	//----- nvinfo : EIATTR_VRC_CTA_INIT_COUNT
	.align		4
.L_23:
        /*00d0*/ 	.byte	0x02, 0x4a
	.zero		1
	.zero		1


	//----- nvinfo : EIATTR_EXIT_INSTR_OFFSETS
	.align		4
        /*00d4*/ 	.byte	0x04, 0x1c
        /*00d6*/ 	.short	(.L_25 - .L_24)


	//   ....[0]....
.L_24:
        /*00d8*/ 	.word	0x00000630


	//   ....[1]....
        /*00dc*/ 	.word	0x000007a0


	//   ....[2]....
        /*00e0*/ 	.word	0x00000820


	//----- nvinfo : EIATTR_CRS_STACK_SIZE
	.align		4
.L_25:
        /*00e4*/ 	.byte	0x04, 0x1e
        /*00e6*/ 	.short	(.L_27 - .L_26)
.L_26:
        /*00e8*/ 	.word	0x00000000


	//----- nvinfo : EIATTR_CBANK_PARAM_SIZE
	.align		4
.L_27:
        /*00ec*/ 	.byte	0x03, 0x19
        /*00ee*/ 	.short	0x0028


	//----- nvinfo : EIATTR_PARAM_CBANK
	.align		4
        /*00f0*/ 	.byte	0x04, 0x0a
        /*00f2*/ 	.short	(.L_29 - .L_28)
	.align		4
.L_28:
        /*00f4*/ 	.word	index@(.nv.constant0._Z18prod_reduce_kernelPKfPfmmm)
        /*00f8*/ 	.short	0x0380
        /*00fa*/ 	.short	0x0028


	//----- nvinfo : EIATTR_SW_WAR
	.align		4
.L_29:
        /*00fc*/ 	.byte	0x04, 0x36
        /*00fe*/ 	.short	(.L_31 - .L_30)
.L_30:
        /*0100*/ 	.word	0x00000008
.L_31:


//--------------------- .nv.callgraph             --------------------------
	.section	.nv.callgraph,"",@"SHT_CUDA_CALLGRAPH"
	.align	4
	.sectionentsize	8
	.align		4
        /*0000*/ 	.word	0x00000000
	.align		4
        /*0004*/ 	.word	0xffffffff
	.align		4
        /*0008*/ 	.word	0x00000000
	.align		4
        /*000c*/ 	.word	0xfffffffe
	.align		4
        /*0010*/ 	.word	0x00000000
	.align		4
        /*0014*/ 	.word	0xfffffffd
	.align		4
        /*0018*/ 	.word	0x00000000
	.align		4
        /*001c*/ 	.word	0xfffffffc


//--------------------- .text._Z18prod_reduce_kernelPKfPfmmm --------------------------
	.section	.text._Z18prod_reduce_kernelPKfPfmmm,"ax",@progbits
	.align	128
        .global         _Z18prod_reduce_kernelPKfPfmmm
        .type           _Z18prod_reduce_kernelPKfPfmmm,@function
        .size           _Z18prod_reduce_kernelPKfPfmmm,(.L_x_8 - _Z18prod_reduce_kernelPKfPfmmm)
        .other          _Z18prod_reduce_kernelPKfPfmmm,@"STO_CUDA_ENTRY STV_DEFAULT"
_Z18prod_reduce_kernelPKfPfmmm:
.text._Z18prod_reduce_kernelPKfPfmmm:
[----:B------:R-:W-:Y:S01]  /*0000*/  LDC R1, c[0x0][0x37c] ;  /* 0x0000df00ff017b82 */ /* 0x000fe20000000800 */
[----:B------:R-:W0:Y:S07]  /*0010*/  LDCU UR13, c[0x0][0x3a4] ;  /* 0x00007480ff0d77ac */ /* 0x000e2e0008000800 */
[----:B------:R-:W1:Y:S01]  /*0020*/  S2UR UR6, SR_CTAID.X ;  /* 0x00000000000679c3 */ /* 0x000e620000002500 */
[----:B0-----:R-:W-:-:S09]  /*0030*/  UISETP.NE.U32.AND UP0, UPT, UR13, URZ, UPT ;  /* 0x000000ff0d00728c */ /* 0x001fd2000bf05070 */
[----:B------:R-:W-:Y:S05]  /*0040*/  BRA.U UP0, `(.L_x_0) ;  /* 0x0000000100647547 */ /* 0x000fea000b800000 */
[----:B------:R-:W0:Y:S01]  /*0050*/  LDCU UR4, c[0x0][0x3a0] ;  /* 0x00007400ff0477ac */ /* 0x000e220008000800 */
[----:B------:R-:W-:Y:S02]  /*0060*/  IMAD.MOV.U32 R9, RZ, RZ, RZ ;  /* 0x000000ffff097224 */ /* 0x000fe400078e00ff */
[----:B0-----:R-:W-:-:S04]  /*0070*/  IMAD.U32 R6, RZ, RZ, UR4 ;  /* 0x00000004ff067e24 */ /* 0x001fc8000f8e00ff */
[----:B------:R-:W0:Y:S01]  /*0080*/  I2F.U32.RP R0, R6 ;  /* 0x0000000600007306 */ /* 0x000e220000209000 */
[----:B------:R-:W-:-:S07]  /*0090*/  ISETP.NE.U32.AND P2, PT, R6, RZ, PT ;  /* 0x000000ff0600720c */ /* 0x000fce0003f45070 */
[----:B0-----:R-:W0:Y:S02]  /*00a0*/  MUFU.RCP R0, R0 ;  /* 0x0000000000007308 */ /* 0x001e240000001000 */
[----:B0-----:R-:W-:-:S06]  /*00b0*/  VIADD R2, R0, 0xffffffe ;  /* 0x0ffffffe00027836 */ /* 0x001fcc0000000000 */
[----:B------:R0:W2:Y:S02]  /*00c0*/  F2I.FTZ.U32.TRUNC.NTZ R3, R2 ;  /* 0x0000000200037305 */ /* 0x0000a4000021f000 */
[----:B0-----:R-:W-:Y:S02]  /*00d0*/  IMAD.MOV.U32 R2, RZ, RZ, RZ ;  /* 0x000000ffff027224 */ /* 0x001fe400078e00ff */
[----:B--2---:R-:W-:-:S05]  /*00e0*/  IMAD R4, R3, R6, RZ ;  /* 0x0000000603047224 */ /* 0x004fca00078e02ff */
[----:B------:R-:W-:-:S05]  /*00f0*/  IADD3 R5, PT, PT, -R4, RZ, RZ ;  /* 0x000000ff04057210 */ /* 0x000fca0007ffe1ff */
[----:B------:R-:W-:-:S04]  /*0100*/  IMAD.HI.U32 R3, R3, R5, R2 ;  /* 0x0000000503037227 */ /* 0x000fc800078e0002 */
[----:B------:R-:W-:Y:S02]  /*0110*/  IMAD.MOV.U32 R5, RZ, RZ, RZ ;  /* 0x000000ffff057224 */ /* 0x000fe400078e00ff */
[----:B-1----:R-:W-:-:S04]  /*0120*/  IMAD.HI.U32 R4, R3, UR6, RZ ;  /* 0x0000000603047c27 */ /* 0x002fc8000f8e00ff */
[----:B------:R-:W-:-:S04]  /*0130*/  IMAD.MOV R3, RZ, RZ, -R4 ;  /* 0x000000ffff037224 */ /* 0x000fc800078e0a04 */
[----:B------:R-:W-:-:S05]  /*0140*/  IMAD R3, R6, R3, UR6 ;  /* 0x0000000606037e24 */ /* 0x000fca000f8e0203 */
[----:B------:R-:W-:-:S13]  /*0150*/  ISETP.GE.U32.AND P0, PT, R3, R6, PT ;  /* 0x000000060300720c */ /* 0x000fda0003f06070 */
[----:B------:R-:W-:Y:S01]  /*0160*/  @P0 IADD3 R3, PT, PT, R3, -R6, RZ ;  /* 0x8000000603030210 */ /* 0x000fe20007ffe0ff */
[----:B------:R-:W-:-:S03]  /*0170*/  @P0 VIADD R4, R4, 0x1 ;  /* 0x0000000104040836 */ /* 0x000fc60000000000 */
[----:B------:R-:W-:-:S13]  /*0180*/  ISETP.GE.U32.AND P1, PT, R3, R6, PT ;  /* 0x000000060300720c */ /* 0x000fda0003f26070 */
[----:B------:R-:W-:Y:S01]  /*0190*/  @P1 VIADD R4, R4, 0x1 ;  /* 0x0000000104041836 */ /* 0x000fe20000000000 */
[----:B------:R-:W-:-:S04]  /*01a0*/  @!P2 LOP3.LUT R4, RZ, R6, RZ, 0x33, !PT ;  /* 0x00000006ff04a212 */ /* 0x000fc800078e33ff */
[----:B------:R-:W-:-:S05]  /*01b0*/  IADD3 R3, PT, PT, -R4, RZ, RZ ;  /* 0x000000ff04037210 */ /* 0x000fca0007ffe1ff */
[----:B------:R-:W-:Y:S01]  /*01c0*/  IMAD R8, R6, R3, UR6 ;  /* 0x0000000606087e24 */ /* 0x000fe2000f8e0203 */
[----:B------:R-:W-:Y:S06]  /*01d0*/  BRA `(.L_x_1) ;  /* 0x0000000000307947 */ /* 0x000fec0003800000 */
.L_x_0:
[----:B------:R-:W-:-:S07]  /*01e0*/  MOV R0, 0x200 ;  /* 0x0000020000007802 */ /* 0x000fce0000000f00 */
[----:B-1----:R-:W-:Y:S05]  /*01f0*/  CALL.REL.NOINC `($__internal_0_$__cuda_sm20_div_u64) ;  /* 0x00000004008c7944 */ /* 0x002fea0003c00000 */
[----:B------:R-:W0:Y:S01]  /*0200*/  LDCU.64 UR12, c[0x0][0x3a0] ;  /* 0x00007400ff0c77ac */ /* 0x000e220008000a00 */
[----:B------:R-:W-:Y:S01]  /*0210*/  IADD3 R3, P0, PT, RZ, -R4, RZ ;  /* 0x80000004ff037210 */ /* 0x000fe20007f1e0ff */
[----:B------:R-:W-:Y:S02]  /*0220*/  HFMA2 R9, -RZ, RZ, 0, 0 ;  /* 0x00000000ff097431 */ /* 0x000fe400000001ff */
[----:B------:R-:W-:Y:S01]  /*0230*/  IMAD.U32 R8, RZ, RZ, UR6 ;  /* 0x00000006ff087e24 */ /* 0x000fe2000f8e00ff */
[----:B------:R-:W-:Y:S01]  /*0240*/  IADD3.X R7, PT, PT, RZ, ~R5, RZ, P0, !PT ;  /* 0x80000005ff077210 */ /* 0x000fe200007fe4ff */
[----:B0-----:R-:W-:-:S04]  /*0250*/  IMAD.U32 R6, RZ, RZ, UR12 ;  /* 0x0000000cff067e24 */ /* 0x001fc8000f8e00ff */
[-C--:B------:R-:W-:Y:S02]  /*0260*/  IMAD R0, R7, R6.reuse, RZ ;  /* 0x0000000607007224 */ /* 0x080fe400078e02ff */
[----:B------:R-:W-:-:S04]  /*0270*/  IMAD.WIDE.U32 R8, R3, R6, R8 ;  /* 0x0000000603087225 */ /* 0x000fc800078e0008 */
[----:B------:R-:W-:-:S04]  /*0280*/  IMAD R3, R3, UR13, R0 ;  /* 0x0000000d03037c24 */ /* 0x000fc8000f8e0200 */
[----:B------:R-:W-:-:S07]  /*0290*/  IMAD.IADD R9, R9, 0x1, R3 ;  /* 0x0000000109097824 */ /* 0x000fce00078e0203 */
.L_x_1:
[----:B------:R-:W0:Y:S01]  /*02a0*/  S2R R0, SR_TID.X ;  /* 0x0000000000007919 */ /* 0x000e220000002100 */
[----:B------:R-:W0:Y:S01]  /*02b0*/  LDCU.64 UR4, c[0x0][0x398] ;  /* 0x00007300ff0477ac */ /* 0x000e220008000a00 */
[----:B------:R-:W-:Y:S01]  /*02c0*/  BSSY.RECONVERGENT B0, `(.L_x_2) ;  /* 0x000001f000007945 */ /* 0x000fe20003800200 */
[----:B------:R-:W-:Y:S01]  /*02d0*/  IMAD.MOV.U32 R2, RZ, RZ, 0x0 ;  /* 0x00000000ff027424 */ /* 0x000fe200078e00ff */
[----:B------:R-:W-:Y:S01]  /*02e0*/  MOV R3, 0x3ff00000 ;  /* 0x3ff0000000037802 */ /* 0x000fe20000000f00 */
[----:B------:R-:W1:Y:S01]  /*02f0*/  LDCU.64 UR8, c[0x0][0x358] ;  /* 0x00006b00ff0877ac */ /* 0x000e620008000a00 */
[----:B------:R-:W2:Y:S01]  /*0300*/  LDCU.64 UR10, c[0x0][0x380] ;  /* 0x00007000ff0a77ac */ /* 0x000ea20008000a00 */
[----:B0-----:R-:W-:-:S04]  /*0310*/  ISETP.GE.U32.AND P0, PT, R0, UR4, PT ;  /* 0x0000000400007c0c */ /* 0x001fc8000bf06070 */
[----:B------:R-:W-:-:S13]  /*0320*/  ISETP.GE.U32.AND.EX P0, PT, RZ, UR5, PT, P0 ;  /* 0x00000005ff007c0c */ /* 0x000fda000bf06100 */
[----:B-12---:R-:W-:Y:S05]  /*0330*/  @P0 BRA `(.L_x_3) ;  /* 0x00000000005c0947 */ /* 0x006fea0003800000 */
[----:B------:R-:W0:Y:S01]  /*0340*/  LDC R7, c[0x0][0x360] ;  /* 0x0000d800ff077b82 */ /* 0x000e220000000800 */
[----:B------:R-:W-:Y:S01]  /*0350*/  IMAD.MOV.U32 R12, RZ, RZ, R0 ;  /* 0x000000ffff0c7224 */ /* 0x000fe200078e0000 */
[----:B------:R-:W-:Y:S01]  /*0360*/  MOV R2, 0x0 ;  /* 0x0000000000027802 */ /* 0x000fe20000000f00 */
[----:B------:R-:W-:Y:S02]  /*0370*/  IMAD.MOV.U32 R13, RZ, RZ, RZ ;  /* 0x000000ffff0d7224 */ /* 0x000fe400078e00ff */
[----:B------:R-:W-:-:S07]  /*0380*/  IMAD.MOV.U32 R3, RZ, RZ, 0x3ff00000 ;  /* 0x3ff00000ff037424 */ /* 0x000fce00078e00ff */
.L_x_4:
[----:B------:R-:W-:Y:S02]  /*0390*/  IMAD R15, R5, UR4, RZ ;  /* 0x00000004050f7c24 */ /* 0x000fe4000f8e02ff */
[----:B------:R-:W-:-:S04]  /*03a0*/  IMAD.WIDE.U32 R10, R4, UR4, R12 ;  /* 0x00000004040a7c25 */ /* 0x000fc8000f8e000c */
[----:B------:R-:W-:-:S04]  /*03b0*/  IMAD R15, R4, UR5, R15 ;  /* 0x00000005040f7c24 */ /* 0x000fc8000f8e020f */
[----:B------:R-:W-:Y:S02]  /*03c0*/  IMAD.IADD R11, R11, 0x1, R15 ;  /* 0x000000010b0b7824 */ /* 0x000fe400078e020f */
[----:B------:R-:W-:-:S04]  /*03d0*/  IMAD.WIDE.U32 R14, R10, R6, R8 ;  /* 0x000000060a0e7225 */ /* 0x000fc800078e0008 */
[----:B------:R-:W-:Y:S01]  /*03e0*/  IMAD R11, R11, R6, RZ ;  /* 0x000000060b0b7224 */ /* 0x000fe200078e02ff */
[----:B------:R-:W-:-:S03]  /*03f0*/  LEA R16, P0, R14, UR10, 0x2 ;  /* 0x0000000a0e107c11 */ /* 0x000fc6000f8010ff */
[----:B------:R-:W-:-:S05]  /*0400*/  IMAD R11, R10, UR13, R11 ;  /* 0x0000000d0a0b7c24 */ /* 0x000fca000f8e020b */
[----:B------:R-:W-:-:S04]  /*0410*/  IADD3 R11, PT, PT, R15, R11, RZ ;  /* 0x0000000b0f0b7210 */ /* 0x000fc80007ffe0ff */
[----:B------:R-:W-:-:S05]  /*0420*/  LEA.HI.X R17, R14, UR11, R11, 0x2, P0 ;  /* 0x0000000b0e117c11 */ /* 0x000fca00080f140b */
[----:B------:R-:W2:Y:S01]  /*0430*/  LDG.E.CONSTANT R10, desc[UR8][R16.64] ;  /* 0x00000008100a7981 */ /* 0x000ea2000c1e9900 */
[----:B0-----:R-:W-:-:S05]  /*0440*/  IADD3 R12, P0, PT, R7, R12, RZ ;  /* 0x0000000c070c7210 */ /* 0x001fca0007f1e0ff */
[----:B------:R-:W-:Y:S01]  /*0450*/  IMAD.X R13, RZ, RZ, R13, P0 ;  /* 0x000000ffff0d7224 */ /* 0x000fe200000e060d */
[----:B------:R-:W-:-:S04]  /*0460*/  ISETP.GE.U32.AND P0, PT, R12, UR4, PT ;  /* 0x000000040c007c0c */ /* 0x000fc8000bf06070 */
[----:B------:R-:W-:Y:S01]  /*0470*/  ISETP.GE.U32.AND.EX P0, PT, R13, UR5, PT, P0 ;  /* 0x000000050d007c0c */ /* 0x000fe2000bf06100 */
[----:B--2---:R-:W0:Y:S02]  /*0480*/  F2F.F64.F32 R10, R10 ;  /* 0x0000000a000a7310 */ /* 0x004e240000201800 */
[----:B0-----:R-:W-:-:S10]  /*0490*/  DMUL R2, R10, R2 ;  /* 0x000000020a027228 */ /* 0x001fd40000000000 */
[----:B------:R-:W-:Y:S05]  /*04a0*/  @!P0 BRA `(.L_x_4) ;  /* 0xfffffffc00b88947 */ /* 0x000fea000383ffff */
.L_x_3:
[----:B------:R-:W-:Y:S05]  /*04b0*/  BSYNC.RECONVERGENT B0 ;  /* 0x0000000000007941 */ /* 0x000fea0003800200 */
.L_x_2:
[----:B------:R-:W-:Y:S01]  /*04c0*/  SHFL.DOWN PT, R5, R3, 0x10, 0x1f ;  /* 0x0a001f0003057f89 */ /* 0x000fe200000e0000 */
[C---:B------:R-:W-:Y:S02]  /*04d0*/  LOP3.LUT P0, R12, R0.reuse, 0x1f, RZ, 0xc0, !PT ;  /* 0x0000001f000c7812 */ /* 0x040fe4000780c0ff */
[----:B------:R-:W-:Y:S01]  /*04e0*/  ISETP.GT.U32.AND P1, PT, R0, 0x1f, PT ;  /* 0x0000001f0000780c */ /* 0x000fe20003f24070 */
[----:B------:R-:W0:Y:S10]  /*04f0*/  SHFL.DOWN PT, R4, R2, 0x10, 0x1f ;  /* 0x0a001f0002047f89 */ /* 0x000e3400000e0000 */
[----:B------:R-:W1:Y:S01]  /*0500*/  @!P0 S2R R13, SR_CgaCtaId ;  /* 0x00000000000d8919 */ /* 0x000e620000008800 */
[----:B0-----:R-:W-:-:S07]  /*0510*/  DMUL R4, R4, R2 ;  /* 0x0000000204047228 */ /* 0x001fce0000000000 */
[----:B------:R-:W-:Y:S04]  /*0520*/  SHFL.DOWN PT, R7, R5, 0x8, 0x1f ;  /* 0x09001f0005077f89 */ /* 0x000fe800000e0000 */
[----:B------:R-:W0:Y:S02]  /*0530*/  SHFL.DOWN PT, R6, R4, 0x8, 0x1f ;  /* 0x09001f0004067f89 */ /* 0x000e2400000e0000 */
[----:B0-----:R-:W-:Y:S01]  /*0540*/  DMUL R6, R4, R6 ;  /* 0x0000000604067228 */ /* 0x001fe20000000000 */
[----:B------:R-:W-:-:S04]  /*0550*/  @!P0 MOV R4, 0x400 ;  /* 0x0000040000048802 */ /* 0x000fc80000000f00 */
[----:B-1----:R-:W-:Y:S02]  /*0560*/  @!P0 LEA R5, R13, R4, 0x18 ;  /* 0x000000040d058211 */ /* 0x002fe400078ec0ff */
[----:B------:R-:W-:Y:S02]  /*0570*/  SHFL.DOWN PT, R9, R7, 0x4, 0x1f ;  /* 0x08801f0007097f89 */ /* 0x000fe400000e0000 */
[----:B------:R-:W-:Y:S02]  /*0580*/  @!P0 LEA.HI R5, R0, R5, RZ, 0x1e ;  /* 0x0000000500058211 */ /* 0x000fe400078ff0ff */
[----:B------:R-:W0:Y:S02]  /*0590*/  SHFL.DOWN PT, R8, R6, 0x4, 0x1f ;  /* 0x08801f0006087f89 */ /* 0x000e2400000e0000 */
[----:B0-----:R-:W-:-:S07]  /*05a0*/  DMUL R8, R6, R8 ;  /* 0x0000000806087228 */ /* 0x001fce0000000000 */
[----:B------:R-:W-:Y:S04]  /*05b0*/  SHFL.DOWN PT, R11, R9, 0x2, 0x1f ;  /* 0x08401f00090b7f89 */ /* 0x000fe800000e0000 */
[----:B------:R-:W0:Y:S02]  /*05c0*/  SHFL.DOWN PT, R10, R8, 0x2, 0x1f ;  /* 0x08401f00080a7f89 */ /* 0x000e2400000e0000 */
[----:B0-----:R-:W-:-:S07]  /*05d0*/  DMUL R10, R8, R10 ;  /* 0x0000000a080a7228 */ /* 0x001fce0000000000 */
[----:B------:R-:W-:Y:S04]  /*05e0*/  SHFL.DOWN PT, R3, R11, 0x1, 0x1f ;  /* 0x08201f000b037f89 */ /* 0x000fe800000e0000 */
[----:B------:R-:W0:Y:S02]  /*05f0*/  SHFL.DOWN PT, R2, R10, 0x1, 0x1f ;  /* 0x08201f000a027f89 */ /* 0x000e2400000e0000 */
[----:B0-----:R-:W-:-:S07]  /*0600*/  DMUL R2, R10, R2 ;  /* 0x000000020a027228 */ /* 0x001fce0000000000 */
[----:B------:R0:W-:Y:S01]  /*0610*/  @!P0 STS.64 [R5], R2 ;  /* 0x0000000205008388 */ /* 0x0001e20000000a00 */
[----:B------:R-:W-:Y:S06]  /*0620*/  BAR.SYNC.DEFER_BLOCKING 0x0 ;  /* 0x0000000000007b1d */ /* 0x000fec0000010000 */
[----:B------:R-:W-:Y:S05]  /*0630*/  @P1 EXIT ;  /* 0x000000000000194d */ /* 0x000fea0003800000 */
[----:B------:R-:W1:Y:S01]  /*0640*/  LDCU UR5, c[0x0][0x360] ;  /* 0x00006c00ff0577ac */ /* 0x000e620008000800 */
[----:B------:R-:W-:Y:S01]  /*0650*/  ISETP.NE.AND P1, PT, R12, RZ, PT ;  /* 0x000000ff0c00720c */ /* 0x000fe20003f25270 */
[----:B0-----:R-:W-:Y:S01]  /*0660*/  IMAD.MOV.U32 R2, RZ, RZ, 0x0 ;  /* 0x00000000ff027424 */ /* 0x001fe200078e00ff */
[----:B-1----:R-:W-:Y:S02]  /*0670*/  UIADD3 UR4, UPT, UPT, UR5, 0x1f, URZ ;  /* 0x0000001f05047890 */ /* 0x002fe4000fffe0ff */
[----:B------:R-:W-:Y:S02]  /*0680*/  UISETP.GE.U32.AND UP0, UPT, UR5, 0x21, UPT ;  /* 0x000000210500788c */ /* 0x000fe4000bf06070 */
[----:B------:R-:W-:-:S06]  /*0690*/  USHF.R.U32.HI UR4, URZ, 0x5, UR4 ;  /* 0x00000005ff047899 */ /* 0x000fcc0008011604 */
[----:B------:R-:W-:-:S13]  /*06a0*/  ISETP.GE.U32.AND P0, PT, R12, UR4, PT ;  /* 0x000000040c007c0c */ /* 0x000fda000bf06070 */
[----:B------:R-:W0:Y:S01]  /*06b0*/  @!P0 S2R R3, SR_CgaCtaId ;  /* 0x0000000000038919 */ /* 0x000e220000008800 */
[----:B------:R-:W-:-:S04]  /*06c0*/  @!P0 MOV R0, 0x400 ;  /* 0x0000040000008802 */ /* 0x000fc80000000f00 */
[----:B0-----:R-:W-:Y:S02]  /*06d0*/  @!P0 LEA R5, R3, R0, 0x18 ;  /* 0x0000000003058211 */ /* 0x001fe400078ec0ff */
[----:B------:R-:W-:-:S03]  /*06e0*/  MOV R3, 0x3ff00000 ;  /* 0x3ff0000000037802 */ /* 0x000fc60000000f00 */
[----:B------:R-:W-:-:S05]  /*06f0*/  @!P0 IMAD R12, R12, 0x8, R5 ;  /* 0x000000080c0c8824 */ /* 0x000fca00078e0205 */
[----:B------:R0:W1:Y:S01]  /*0700*/  @!P0 LDS.64 R2, [R12] ;  /* 0x000000000c028984 */ /* 0x0000620000000a00 */
[----:B------:R-:W-:Y:S05]  /*0710*/  BRA.U !UP0, `(.L_x_5) ;  /* 0x0000000108207547 */ /* 0x000fea000b800000 */
[----:B------:R-:W-:-:S07]  /*0720*/  IMAD.U32 R0, RZ, RZ, UR4 ;  /* 0x00000004ff007e24 */ /* 0x000fce000f8e00ff */
.L_x_6:
[----:B------:R-:W-:Y:S02]  /*0730*/  SHF.R.U32.HI R7, RZ, 0x1, R0 ;  /* 0x00000001ff077819 */ /* 0x000fe40000011600 */
[----:B------:R-:W-:Y:S02]  /*0740*/  ISETP.GT.U32.AND P0, PT, R0, 0x3, PT ;  /* 0x000000030000780c */ /* 0x000fe40003f04070 */
[----:B------:R-:W-:Y:S01]  /*0750*/  MOV R0, R7 ;  /* 0x0000000700007202 */ /* 0x000fe20000000f00 */
[----:B-1----:R-:W-:Y:S04]  /*0760*/  SHFL.DOWN PT, R5, R3, R7, 0x1f ;  /* 0x08001f0703057589 */ /* 0x002fe800000e0000 */
[----:B------:R-:W1:Y:S02]  /*0770*/  SHFL.DOWN PT, R4, R2, R7, 0x1f ;  /* 0x08001f0702047589 */ /* 0x000e6400000e0000 */
[----:B-1----:R-:W-:-:S04]  /*0780*/  DMUL R2, R4, R2 ;  /* 0x0000000204027228 */ /* 0x002fc80000000000 */
[----:B------:R-:W-:Y:S07]  /*0790*/  @P0 BRA `(.L_x_6) ;  /* 0xfffffffc00e40947 */ /* 0x000fee000383ffff */
.L_x_5:
[----:B------:R-:W-:Y:S05]  /*07a0*/  @P1 EXIT ;  /* 0x000000000000194d */ /* 0x000fea0003800000 */
[----:B------:R-:W2:Y:S01]  /*07b0*/  LDCU.64 UR4, c[0x0][0x388] ;  /* 0x00007100ff0477ac */ /* 0x000ea20008000a00 */
[----:B-1----:R-:W1:Y:S01]  /*07c0*/  F2F.F32.F64 R3, R2 ;  /* 0x0000000200037310 */ /* 0x002e620000301000 */
[----:B--2---:R-:W-:-:S04]  /*07d0*/  ULEA UR4, UP0, UR6, UR4, 0x2 ;  /* 0x0000000406047291 */ /* 0x004fc8000f8010ff */
[----:B------:R-:W-:Y:S02]  /*07e0*/  ULEA.HI.X UR5, UR6, UR5, URZ, 0x2, UP0 ;  /* 0x0000000506057291 */ /* 0x000fe400080f14ff */
[----:B------:R-:W-:-:S04]  /*07f0*/  IMAD.U32 R4, RZ, RZ, UR4 ;  /* 0x00000004ff047e24 */ /* 0x000fc8000f8e00ff */
[----:B------:R-:W-:-:S05]  /*0800*/  IMAD.U32 R5, RZ, RZ, UR5 ;  /* 0x00000005ff057e24 */ /* 0x000fca000f8e00ff */
[----:B-1----:R-:W-:Y:S01]  /*0810*/  STG.E desc[UR8][R4.64], R3 ;  /* 0x0000000304007986 */ /* 0x002fe2000c101908 */
[----:B------:R-:W-:Y:S05]  /*0820*/  EXIT ;  /* 0x000000000000794d */ /* 0x000fea0003800000 */
        .weak           $__internal_0_$__cuda_sm20_div_u64
        .type           $__internal_0_$__cuda_sm20_div_u64,@function
        .size           $__internal_0_$__cuda_sm20_div_u64,(.L_x_8 - $__internal_0_$__cuda_sm20_div_u64)
$__internal_0_$__cuda_sm20_div_u64:
[----:B------:R-:W0:Y:S01]  /*0830*/  LDCU.64 UR4, c[0x0][0x3a0] ;  /* 0x00007400ff0477ac */ /* 0x000e220008000a00 */
[----:B------:R-:W1:Y:S01]  /*0840*/  LDC.64 R2, c[0x0][0x3a0] ;  /* 0x0000e800ff027b82 */ /* 0x000e620000000a00 */
[----:B0-----:R-:W0:Y:S08]  /*0850*/  I2F.U64.RP R8, UR4 ;  /* 0x0000000400087d12 */ /* 0x001e300008309000 */
[----:B0-----:R-:W0:Y:S02]  /*0860*/  MUFU.RCP R8, R8 ;  /* 0x0000000800087308 */ /* 0x001e240000001000 */
[----:B0-----:R-:W-:-:S06]  /*0870*/  IADD3 R4, PT, PT, R8, 0x1ffffffe, RZ ;  /* 0x1ffffffe08047810 */ /* 0x001fcc0007ffe0ff */
[----:B------:R-:W1:Y:S02]  /*0880*/  F2I.U64.TRUNC R4, R4 ;  /* 0x0000000400047311 */ /* 0x000e64000020d800 */
[----:B-1----:R-:W-:-:S04]  /*0890*/  IMAD.WIDE.U32 R6, R4, R2, RZ ;  /* 0x0000000204067225 */ /* 0x002fc800078e00ff */
[----:B------:R-:W-:Y:S01]  /*08a0*/  IMAD R7, R4, R3, R7 ;  /* 0x0000000304077224 */ /* 0x000fe200078e0207 */
[----:B------:R-:W-:-:S03]  /*08b0*/  IADD3 R9, P0, PT, RZ, -R6, RZ ;  /* 0x80000006ff097210 */ /* 0x000fc60007f1e0ff */
[----:B------:R-:W-:Y:S02]  /*08c0*/  IMAD R7, R5, R2, R7 ;  /* 0x0000000205077224 */ /* 0x000fe400078e0207 */
[----:B------:R-:W-:-:S04]  /*08d0*/  IMAD.HI.U32 R6, R4, R9, RZ ;  /* 0x0000000904067227 */ /* 0x000fc800078e00ff */
[----:B------:R-:W-:Y:S01]  /*08e0*/  IMAD.X R11, RZ, RZ, ~R7, P0 ;  /* 0x000000ffff0b7224 */ /* 0x000fe200000e0e07 */
[----:B------:R-:W-:-:S03]  /*08f0*/  MOV R7, R4 ;  /* 0x0000000400077202 */ /* 0x000fc60000000f00 */
[-C--:B------:R-:W-:Y:S02]  /*0900*/  IMAD R13, R5, R11.reuse, RZ ;  /* 0x0000000b050d7224 */ /* 0x080fe400078e02ff */
[----:B------:R-:W-:-:S04]  /*0910*/  IMAD.WIDE.U32 R6, P0, R4, R11, R6 ;  /* 0x0000000b04067225 */ /* 0x000fc80007800006 */
[----:B------:R-:W-:-:S04]  /*0920*/  IMAD.HI.U32 R11, R5, R11, RZ ;  /* 0x0000000b050b7227 */ /* 0x000fc800078e00ff */
[----:B------:R-:W-:-:S05]  /*0930*/  IMAD.HI.U32 R6, P1, R5, R9, R6 ;  /* 0x0000000905067227 */ /* 0x000fca0007820006 */
[----:B------:R-:W-:Y:S01]  /*0940*/  IADD3 R7, P2, PT, R13, R6, RZ ;  /* 0x000000060d077210 */ /* 0x000fe20007f5e0ff */
[----:B------:R-:W-:-:S04]  /*0950*/  IMAD.X R6, R11, 0x1, R5, P0 ;  /* 0x000000010b067824 */ /* 0x000fc800000e0605 */
[----:B------:R-:W-:Y:S01]  /*0960*/  IMAD.WIDE.U32 R4, R7, R2, RZ ;  /* 0x0000000207047225 */ /* 0x000fe200078e00ff */
[----:B------:R-:W-:-:S03]  /*0970*/  IADD3.X R9, PT, PT, RZ, RZ, R6, P2, P1 ;  /* 0x000000ffff097210 */ /* 0x000fc600017e2406 */
[----:B------:R-:W-:Y:S01]  /*0980*/  IMAD R5, R7, R3, R5 ;  /* 0x0000000307057224 */ /* 0x000fe200078e0205 */
[----:B------:R-:W-:-:S03]  /*0990*/  IADD3 R11, P0, PT, RZ, -R4, RZ ;  /* 0x80000004ff0b7210 */ /* 0x000fc60007f1e0ff */
[----:B------:R-:W-:Y:S02]  /*09a0*/  IMAD R5, R9, R2, R5 ;  /* 0x0000000209057224 */ /* 0x000fe400078e0205 */
[----:B------:R-:W-:-:S03]  /*09b0*/  IMAD.HI.U32 R6, R7, R11, RZ ;  /* 0x0000000b07067227 */ /* 0x000fc600078e00ff */
[----:B------:R-:W-:Y:S01]  /*09c0*/  IADD3.X R4, PT, PT, RZ, ~R5, RZ, P0, !PT ;  /* 0x80000005ff047210 */ /* 0x000fe200007fe4ff */
[----:B------:R-:W-:-:S04]  /*09d0*/  HFMA2 R5, -RZ, RZ, 0, 0 ;  /* 0x00000000ff057431 */ /* 0x000fc800000001ff */
[----:B------:R-:W-:-:S04]  /*09e0*/  IMAD.WIDE.U32 R6, P0, R7, R4, R6 ;  /* 0x0000000407067225 */ /* 0x000fc80007800006 */
[C---:B------:R-:W-:Y:S02]  /*09f0*/  IMAD R8, R9.reuse, R4, RZ ;  /* 0x0000000409087224 */ /* 0x040fe400078e02ff */
[----:B------:R-:W-:-:S04]  /*0a00*/  IMAD.HI.U32 R7, P1, R9, R11, R6 ;  /* 0x0000000b09077227 */ /* 0x000fc80007820006 */
[----:B------:R-:W-:Y:S01]  /*0a10*/  IMAD.HI.U32 R6, R9, R4, RZ ;  /* 0x0000000409067227 */ /* 0x000fe200078e00ff */
[----:B------:R-:W-:-:S03]  /*0a20*/  IADD3 R7, P2, PT, R8, R7, RZ ;  /* 0x0000000708077210 */ /* 0x000fc60007f5e0ff */
[----:B------:R-:W-:Y:S02]  /*0a30*/  IMAD.X R9, R6, 0x1, R9, P0 ;  /* 0x0000000106097824 */ /* 0x000fe400000e0609 */
[----:B------:R-:W-:-:S03]  /*0a40*/  IMAD.HI.U32 R4, R7, UR6, RZ ;  /* 0x0000000607047c27 */ /* 0x000fc6000f8e00ff */
[----:B------:R-:W-:Y:S01]  /*0a50*/  IADD3.X R9, PT, PT, RZ, RZ, R9, P2, P1 ;  /* 0x000000ffff097210 */ /* 0x000fe200017e2409 */
[----:B------:R-:W-:-:S04]  /*0a60*/  IMAD.WIDE.U32 R4, RZ, R7, R4 ;  /* 0x00000007ff047225 */ /* 0x000fc800078e0004 */
[----:B------:R-:W-:-:S04]  /*0a70*/  IMAD.HI.U32 R4, P0, R9, UR6, R4 ;  /* 0x0000000609047c27 */ /* 0x000fc8000f800004 */
[----:B------:R-:W-:Y:S01]  /*0a80*/  IMAD.X R6, RZ, RZ, RZ, P0 ;  /* 0x000000ffff067224 */ /* 0x000fe200000e06ff */
[----:B------:R-:W-:-:S04]  /*0a90*/  IADD3 R7, P1, PT, RZ, R4, RZ ;  /* 0x00000004ff077210 */ /* 0x000fc80007f3e0ff */
[----:B------:R-:W-:Y:S01]  /*0aa0*/  IADD3.X R9, PT, PT, RZ, R6, RZ, P1, !PT ;  /* 0x00000006ff097210 */ /* 0x000fe20000ffe4ff */
[----:B------:R-:W-:-:S04]  /*0ab0*/  IMAD.WIDE.U32 R4, R7, R2, RZ ;  /* 0x0000000207047225 */ /* 0x000fc800078e00ff */
[----:B------:R-:W-:Y:S01]  /*0ac0*/  IMAD R5, R7, R3, R5 ;  /* 0x0000000307057224 */ /* 0x000fe200078e0205 */
[----:B------:R-:W-:-:S03]  /*0ad0*/  IADD3 R11, P1, PT, -R4, UR6, RZ ;  /* 0x00000006040b7c10 */ /* 0x000fc6000ff3e1ff */
[-C--:B------:R-:W-:Y:S01]  /*0ae0*/  IMAD R5, R9, R2.reuse, R5 ;  /* 0x0000000209057224 */ /* 0x080fe200078e0205 */
[----:B------:R-:W-:-:S03]  /*0af0*/  ISETP.GE.U32.AND P0, PT, R11, R2, PT ;  /* 0x000000020b00720c */ /* 0x000fc60003f06070 */
[----:B------:R-:W-:Y:S01]  /*0b00*/  IMAD.X R10, RZ, RZ, ~R5, P1 ;  /* 0x000000ffff0a7224 */ /* 0x000fe200008e0e05 */
[----:B------:R-:W-:Y:S02]  /*0b10*/  IADD3 R4, P1, PT, R7, 0x1, RZ ;  /* 0x0000000107047810 */ /* 0x000fe40007f3e0ff */
[----:B------:R-:W-:Y:S02]  /*0b20*/  IADD3 R5, P2, PT, R11, -R2, RZ ;  /* 0x800000020b057210 */ /* 0x000fe40007f5e0ff */
[CC--:B------:R-:W-:Y:S01]  /*0b30*/  ISETP.GE.U32.AND.EX P0, PT, R10.reuse, R3.reuse, PT, P0 ;  /* 0x000000030a00720c */ /* 0x0c0fe20003f06100 */
[----:B------:R-:W-:Y:S01]  /*0b40*/  IMAD.X R6, RZ, RZ, R9, P1 ;  /* 0x000000ffff067224 */ /* 0x000fe200008e0609 */
[----:B------:R-:W-:Y:S02]  /*0b50*/  IADD3.X R8, PT, PT, R10, ~R3, RZ, P2, !PT ;  /* 0x800000030a087210 */ /* 0x000fe400017fe4ff */
[----:B------:R-:W-:Y:S02]  /*0b60*/  SEL R5, R5, R11, P0 ;  /* 0x0000000b05057207 */ /* 0x000fe40000000000 */
[----:B------:R-:W-:-:S02]  /*0b70*/  SEL R7, R4, R7, P0 ;  /* 0x0000000704077207 */ /* 0x000fc40000000000 */
[----:B------:R-:W-:Y:S02]  /*0b80*/  SEL R8, R8, R10, P0 ;  /* 0x0000000a08087207 */ /* 0x000fe40000000000 */
[----:B------:R-:W-:Y:S02]  /*0b90*/  SEL R6, R6, R9, P0 ;  /* 0x0000000906067207 */ /* 0x000fe40000000000 */
[----:B------:R-:W-:Y:S02]  /*0ba0*/  ISETP.GE.U32.AND P0, PT, R5, R2, PT ;  /* 0x000000020500720c */ /* 0x000fe40003f06070 */
[----:B------:R-:W-:Y:S02]  /*0bb0*/  IADD3 R4, P2, PT, R7, 0x1, RZ ;  /* 0x0000000107047810 */ /* 0x000fe40007f5e0ff */
[----:B------:R-:W-:Y:S01]  /*0bc0*/  ISETP.NE.U32.AND P1, PT, R2, RZ, PT ;  /* 0x000000ff0200720c */ /* 0x000fe20003f25070 */
[----:B------:R-:W-:Y:S01]  /*0bd0*/  IMAD.MOV.U32 R2, RZ, RZ, R0 ;  /* 0x000000ffff027224 */ /* 0x000fe200078e0000 */
[----:B------:R-:W-:-:S02]  /*0be0*/  ISETP.GE.U32.AND.EX P0, PT, R8, R3, PT, P0 ;  /* 0x000000030800720c */ /* 0x000fc40003f06100 */
[-C--:B------:R-:W-:Y:S02]  /*0bf0*/  IADD3.X R5, PT, PT, RZ, R6.reuse, RZ, P2, !PT ;  /* 0x00000006ff057210 */ /* 0x080fe400017fe4ff */
[----:B------:R-:W-:Y:S02]  /*0c00*/  ISETP.NE.AND.EX P1, PT, R3, RZ, PT, P1 ;  /* 0x000000ff0300720c */ /* 0x000fe40003f25310 */
[----:B------:R-:W-:Y:S02]  /*0c10*/  MOV R3, 0x0 ;  /* 0x0000000000037802 */ /* 0x000fe40000000f00 */
[----:B------:R-:W-:Y:S02]  /*0c20*/  SEL R4, R4, R7, P0 ;  /* 0x0000000704047207 */ /* 0x000fe40000000000 */
[----:B------:R-:W-:Y:S02]  /*0c30*/  SEL R5, R5, R6, P0 ;  /* 0x0000000605057207 */ /* 0x000fe40000000000 */
[----:B------:R-:W-:-:S02]  /*0c40*/  SEL R4, R4, 0xffffffff, P1 ;  /* 0xffffffff04047807 */ /* 0x000fc40000800000 */
[----:B------:R-:W-:Y:S01]  /*0c50*/  SEL R5, R5, 0xffffffff, P1 ;  /* 0xffffffff05057807 */ /* 0x000fe20000800000 */
[----:B------:R-:W-:Y:S06]  /*0c60*/  RET.REL.NODEC R2 `(_Z18prod_reduce_kernelPKfPfmmm) ;  /* 0xfffffff002e47950 */ /* 0x000fec0003c3ffff */
.L_x_7:
[----:B------:R-:W-:-:S00]  /*0c70*/  BRA `(.L_x_7) ;  /* 0xfffffffc00fc7947 */ /* 0x000fc0000383ffff */
[----:B------:R-:W-:-:S00]  /*0c80*/  NOP ;  /* 0x0000000000007918 */ /* 0x000fc00000000000 */
[----:B------:R-:W-:-:S00]  /*0c90*/  NOP ;  /* 0x0000000000007918 */ /* 0x000fc00000000000 */
[----:B------:R-:W-:-:S00]  /*0ca0*/  NOP ;  /* 0x0000000000007918 */ /* 0x000fc00000000000 */
[----:B------:R-:W-:-:S00]  /*0cb0*/  NOP ;  /* 0x0000000000007918 */ /* 0x000fc00000000000 */
[----:B------:R-:W-:-:S00]  /*0cc0*/  NOP ;  /* 0x0000000000007918 */ /* 0x000fc00000000000 */
[----:B------:R-:W-:-:S00]  /*0cd0*/  NOP ;  /* 0x0000000000007918 */ /* 0x000fc00000000000 */
[----:B------:R-:W-:-:S00]  /*0ce0*/  NOP ;  /* 0x0000000000007918 */ /* 0x000fc00000000000 */
[----:B------:R-:W-:-:S00]  /*0cf0*/  NOP ;  /* 0x0000000000007918 */ /* 0x000fc00000000000 */
.L_x_8:


//--------------------- .nv.shared._Z18prod_reduce_kernelPKfPfmmm --------------------------
	.section	.nv.shared._Z18prod_reduce_kernelPKfPfmmm,"aw",@nobits
	.sectionflags	@""
	.align	8
.nv.shared._Z18prod_reduce_kernelPKfPfmmm:
	.zero		1280


//--------------------- .nv.shared.reserved.0     --------------------------
	.section	.nv.shared.reserved.0,"aw",@nobits
	.weak		__nv_reservedSMEM_offset_0_alias
	.size		__nv_reservedSMEM_offset_0_alias, 0, 64
	.other		__nv_reservedSMEM_offset_0_alias,@"STO_CUDA_RESERVED_SHARED STV_DEFAULT"
__nv_reservedSMEM_offset_0_alias:
	.zero		0
	.zero		64


//--------------------- .nv.constant0._Z18prod_reduce_kernelPKfPfmmm --------------------------
	.section	.nv.constant0._Z18prod_reduce_kernelPKfPfmmm,"a",@progbits
	.sectionflags	@""
	.align	4
.nv.constant0._Z18prod_reduce_kernelPKfPfmmm:
	.zero		936


//--------------------- SYMBOLS --------------------------

	.type		.nv.reservedSmem.offset0,@object
	.size		.nv.reservedSmem.offset0,0x4
	.type		.nv.reservedSmem.cap,@object
	.size		.nv.reservedSmem.cap,0x4
